//
// Generated by NVIDIA NVVM Compiler
//
// Compiler Build ID: CL-36424714
// Cuda compilation tools, release 13.0, V13.0.88
// Based on NVVM 20.0.0
//

.version 9.0
.target sm_100
.address_size 64

	// .globl	_Z7matmultPfS_S_
// _ZZ14matmult_sharedPfS_S_E2As has been demoted
// _ZZ14matmult_sharedPfS_S_E2Bs has been demoted

.visible .entry _Z7matmultPfS_S_(
	.param .u64 .ptr .align 1 _Z7matmultPfS_S__param_0,
	.param .u64 .ptr .align 1 _Z7matmultPfS_S__param_1,
	.param .u64 .ptr .align 1 _Z7matmultPfS_S__param_2
)
{
	.reg .pred 	%p<2>;
	.reg .b32 	%r<14>;
	.reg .b32 	%f<52>;
	.reg .b64 	%rd<21>;

	ld.param.u64 	%rd8, [_Z7matmultPfS_S__param_0];
	ld.param.u64 	%rd9, [_Z7matmultPfS_S__param_1];
	ld.param.u64 	%rd7, [_Z7matmultPfS_S__param_2];
	cvta.to.global.u64 	%rd10, %rd9;
	cvta.to.global.u64 	%rd11, %rd8;
	mov.u32 	%r6, %ctaid.x;
	mov.u32 	%r7, %ctaid.y;
	mov.u32 	%r8, %tid.x;
	mov.u32 	%r9, %tid.y;
	mul.lo.s32 	%r10, %r9, 3200;
	mad.lo.s32 	%r1, %r7, 102400, %r10;
	shl.b32 	%r11, %r6, 5;
	add.s32 	%r2, %r11, %r8;
	mul.wide.u32 	%rd12, %r1, 4;
	add.s64 	%rd13, %rd12, %rd11;
	add.s64 	%rd20, %rd13, 32;
	mul.wide.u32 	%rd14, %r2, 4;
	add.s64 	%rd15, %rd14, %rd10;
	add.s64 	%rd19, %rd15, 3200;
	mov.b32 	%r13, 0;
	mov.f32 	%f51, 0f00000000;
$L__BB0_1:
	.pragma "nounroll";
	ld.global.f32 	%f4, [%rd20+-32];
	ld.global.f32 	%f5, [%rd19+-3200];
	fma.rn.f32 	%f6, %f4, %f5, %f51;
	ld.global.f32 	%f7, [%rd20+-28];
	ld.global.f32 	%f8, [%rd19+-2800];
	fma.rn.f32 	%f9, %f7, %f8, %f6;
	ld.global.f32 	%f10, [%rd20+-24];
	ld.global.f32 	%f11, [%rd19+-2400];
	fma.rn.f32 	%f12, %f10, %f11, %f9;
	ld.global.f32 	%f13, [%rd20+-20];
	ld.global.f32 	%f14, [%rd19+-2000];
	fma.rn.f32 	%f15, %f13, %f14, %f12;
	ld.global.f32 	%f16, [%rd20+-16];
	ld.global.f32 	%f17, [%rd19+-1600];
	fma.rn.f32 	%f18, %f16, %f17, %f15;
	ld.global.f32 	%f19, [%rd20+-12];
	ld.global.f32 	%f20, [%rd19+-1200];
	fma.rn.f32 	%f21, %f19, %f20, %f18;
	ld.global.f32 	%f22, [%rd20+-8];
	ld.global.f32 	%f23, [%rd19+-800];
	fma.rn.f32 	%f24, %f22, %f23, %f21;
	ld.global.f32 	%f25, [%rd20+-4];
	ld.global.f32 	%f26, [%rd19+-400];
	fma.rn.f32 	%f27, %f25, %f26, %f24;
	ld.global.f32 	%f28, [%rd20];
	ld.global.f32 	%f29, [%rd19];
	fma.rn.f32 	%f30, %f28, %f29, %f27;
	ld.global.f32 	%f31, [%rd20+4];
	ld.global.f32 	%f32, [%rd19+400];
	fma.rn.f32 	%f33, %f31, %f32, %f30;
	ld.global.f32 	%f34, [%rd20+8];
	ld.global.f32 	%f35, [%rd19+800];
	fma.rn.f32 	%f36, %f34, %f35, %f33;
	ld.global.f32 	%f37, [%rd20+12];
	ld.global.f32 	%f38, [%rd19+1200];
	fma.rn.f32 	%f39, %f37, %f38, %f36;
	ld.global.f32 	%f40, [%rd20+16];
	ld.global.f32 	%f41, [%rd19+1600];
	fma.rn.f32 	%f42, %f40, %f41, %f39;
	ld.global.f32 	%f43, [%rd20+20];
	ld.global.f32 	%f44, [%rd19+2000];
	fma.rn.f32 	%f45, %f43, %f44, %f42;
	ld.global.f32 	%f46, [%rd20+24];
	ld.global.f32 	%f47, [%rd19+2400];
	fma.rn.f32 	%f48, %f46, %f47, %f45;
	ld.global.f32 	%f49, [%rd20+28];
	ld.global.f32 	%f50, [%rd19+2800];
	fma.rn.f32 	%f51, %f49, %f50, %f48;
	add.s32 	%r13, %r13, 16;
	add.s64 	%rd20, %rd20, 64;
	add.s64 	%rd19, %rd19, 6400;
	setp.ne.s32 	%p1, %r13, 3200;
	@%p1 bra 	$L__BB0_1;
	cvta.to.global.u64 	%rd16, %rd7;
	add.s32 	%r12, %r1, %r2;
	mul.wide.u32 	%rd17, %r12, 4;
	add.s64 	%rd18, %rd16, %rd17;
	st.global.f32 	[%rd18], %f51;
	ret;

}
	// .globl	_Z14matmult_sharedPfS_S_
.visible .entry _Z14matmult_sharedPfS_S_(
	.param .u64 .ptr .align 1 _Z14matmult_sharedPfS_S__param_0,
	.param .u64 .ptr .align 1 _Z14matmult_sharedPfS_S__param_1,
	.param .u64 .ptr .align 1 _Z14matmult_sharedPfS_S__param_2
)
{
	.reg .pred 	%p<2>;
	.reg .b32 	%r<32>;
	.reg .b32 	%f<102>;
	.reg .b64 	%rd<13>;
	// demoted variable
	.shared .align 4 .b8 _ZZ14matmult_sharedPfS_S_E2As[4096];
	// demoted variable
	.shared .align 4 .b8 _ZZ14matmult_sharedPfS_S_E2Bs[4096];
	ld.param.u64 	%rd4, [_Z14matmult_sharedPfS_S__param_0];
	ld.param.u64 	%rd5, [_Z14matmult_sharedPfS_S__param_1];
	ld.param.u64 	%rd3, [_Z14matmult_sharedPfS_S__param_2];
	cvta.to.global.u64 	%rd1, %rd5;
	cvta.to.global.u64 	%rd2, %rd4;
	mov.u32 	%r16, %ctaid.x;
	mov.u32 	%r17, %ctaid.y;
	mov.u32 	%r18, %tid.x;
	mov.u32 	%r19, %tid.y;
	shl.b32 	%r20, %r17, 5;
	add.s32 	%r21, %r20, %r19;
	shl.b32 	%r22, %r16, 5;
	add.s32 	%r1, %r22, %r18;
	mul.lo.s32 	%r2, %r21, 3200;
	add.s32 	%r30, %r2, %r18;
	shl.b32 	%r23, %r19, 7;
	mov.u32 	%r24, _ZZ14matmult_sharedPfS_S_E2As;
	add.s32 	%r4, %r24, %r23;
	shl.b32 	%r25, %r18, 2;
	add.s32 	%r5, %r4, %r25;
	mov.u32 	%r26, _ZZ14matmult_sharedPfS_S_E2Bs;
	add.s32 	%r7, %r26, %r25;
	add.s32 	%r6, %r7, %r23;
	mad.lo.s32 	%r27, %r19, 3200, %r18;
	add.s32 	%r29, %r27, %r22;
	mov.f32 	%f101, 0f00000000;
	mov.b32 	%r31, 0;
$L__BB1_1:
	mul.wide.u32 	%rd6, %r30, 4;
	add.s64 	%rd7, %rd2, %rd6;
	ld.global.f32 	%f4, [%rd7];
	st.shared.f32 	[%r5], %f4;
	mul.wide.u32 	%rd8, %r29, 4;
	add.s64 	%rd9, %rd1, %rd8;
	ld.global.f32 	%f5, [%rd9];
	st.shared.f32 	[%r6], %f5;
	bar.sync 	0;
	ld.shared.f32 	%f6, [%r4];
	ld.shared.f32 	%f7, [%r7];
	fma.rn.f32 	%f8, %f6, %f7, %f101;
	ld.shared.f32 	%f9, [%r4+4];
	ld.shared.f32 	%f10, [%r7+128];
	fma.rn.f32 	%f11, %f9, %f10, %f8;
	ld.shared.f32 	%f12, [%r4+8];
	ld.shared.f32 	%f13, [%r7+256];
	fma.rn.f32 	%f14, %f12, %f13, %f11;
	ld.shared.f32 	%f15, [%r4+12];
	ld.shared.f32 	%f16, [%r7+384];
	fma.rn.f32 	%f17, %f15, %f16, %f14;
	ld.shared.f32 	%f18, [%r4+16];
	ld.shared.f32 	%f19, [%r7+512];
	fma.rn.f32 	%f20, %f18, %f19, %f17;
	ld.shared.f32 	%f21, [%r4+20];
	ld.shared.f32 	%f22, [%r7+640];
	fma.rn.f32 	%f23, %f21, %f22, %f20;
	ld.shared.f32 	%f24, [%r4+24];
	ld.shared.f32 	%f25, [%r7+768];
	fma.rn.f32 	%f26, %f24, %f25, %f23;
	ld.shared.f32 	%f27, [%r4+28];
	ld.shared.f32 	%f28, [%r7+896];
	fma.rn.f32 	%f29, %f27, %f28, %f26;
	ld.shared.f32 	%f30, [%r4+32];
	ld.shared.f32 	%f31, [%r7+1024];
	fma.rn.f32 	%f32, %f30, %f31, %f29;
	ld.shared.f32 	%f33, [%r4+36];
	ld.shared.f32 	%f34, [%r7+1152];
	fma.rn.f32 	%f35, %f33, %f34, %f32;
	ld.shared.f32 	%f36, [%r4+40];
	ld.shared.f32 	%f37, [%r7+1280];
	fma.rn.f32 	%f38, %f36, %f37, %f35;
	ld.shared.f32 	%f39, [%r4+44];
	ld.shared.f32 	%f40, [%r7+1408];
	fma.rn.f32 	%f41, %f39, %f40, %f38;
	ld.shared.f32 	%f42, [%r4+48];
	ld.shared.f32 	%f43, [%r7+1536];
	fma.rn.f32 	%f44, %f42, %f43, %f41;
	ld.shared.f32 	%f45, [%r4+52];
	ld.shared.f32 	%f46, [%r7+1664];
	fma.rn.f32 	%f47, %f45, %f46, %f44;
	ld.shared.f32 	%f48, [%r4+56];
	ld.shared.f32 	%f49, [%r7+1792];
	fma.rn.f32 	%f50, %f48, %f49, %f47;
	ld.shared.f32 	%f51, [%r4+60];
	ld.shared.f32 	%f52, [%r7+1920];
	fma.rn.f32 	%f53, %f51, %f52, %f50;
	ld.shared.f32 	%f54, [%r4+64];
	ld.shared.f32 	%f55, [%r7+2048];
	fma.rn.f32 	%f56, %f54, %f55, %f53;
	ld.shared.f32 	%f57, [%r4+68];
	ld.shared.f32 	%f58, [%r7+2176];
	fma.rn.f32 	%f59, %f57, %f58, %f56;
	ld.shared.f32 	%f60, [%r4+72];
	ld.shared.f32 	%f61, [%r7+2304];
	fma.rn.f32 	%f62, %f60, %f61, %f59;
	ld.shared.f32 	%f63, [%r4+76];
	ld.shared.f32 	%f64, [%r7+2432];
	fma.rn.f32 	%f65, %f63, %f64, %f62;
	ld.shared.f32 	%f66, [%r4+80];
	ld.shared.f32 	%f67, [%r7+2560];
	fma.rn.f32 	%f68, %f66, %f67, %f65;
	ld.shared.f32 	%f69, [%r4+84];
	ld.shared.f32 	%f70, [%r7+2688];
	fma.rn.f32 	%f71, %f69, %f70, %f68;
	ld.shared.f32 	%f72, [%r4+88];
	ld.shared.f32 	%f73, [%r7+2816];
	fma.rn.f32 	%f74, %f72, %f73, %f71;
	ld.shared.f32 	%f75, [%r4+92];
	ld.shared.f32 	%f76, [%r7+2944];
	fma.rn.f32 	%f77, %f75, %f76, %f74;
	ld.shared.f32 	%f78, [%r4+96];
	ld.shared.f32 	%f79, [%r7+3072];
	fma.rn.f32 	%f80, %f78, %f79, %f77;
	ld.shared.f32 	%f81, [%r4+100];
	ld.shared.f32 	%f82, [%r7+3200];
	fma.rn.f32 	%f83, %f81, %f82, %f80;
	ld.shared.f32 	%f84, [%r4+104];
	ld.shared.f32 	%f85, [%r7+3328];
	fma.rn.f32 	%f86, %f84, %f85, %f83;
	ld.shared.f32 	%f87, [%r4+108];
	ld.shared.f32 	%f88, [%r7+3456];
	fma.rn.f32 	%f89, %f87, %f88, %f86;
	ld.shared.f32 	%f90, [%r4+112];
	ld.shared.f32 	%f91, [%r7+3584];
	fma.rn.f32 	%f92, %f90, %f91, %f89;
	ld.shared.f32 	%f93, [%r4+116];
	ld.shared.f32 	%f94, [%r7+3712];
	fma.rn.f32 	%f95, %f93, %f94, %f92;
	ld.shared.f32 	%f96, [%r4+120];
	ld.shared.f32 	%f97, [%r7+3840];
	fma.rn.f32 	%f98, %f96, %f97, %f95;
	ld.shared.f32 	%f99, [%r4+124];
	ld.shared.f32 	%f100, [%r7+3968];
	fma.rn.f32 	%f101, %f99, %f100, %f98;
	bar.sync 	0;
	add.s32 	%r31, %r31, 1;
	add.s32 	%r30, %r30, 32;
	add.s32 	%r29, %r29, 102400;
	setp.ne.s32 	%p1, %r31, 100;
	@%p1 bra 	$L__BB1_1;
	cvta.to.global.u64 	%rd10, %rd3;
	add.s32 	%r28, %r2, %r1;
	mul.wide.u32 	%rd11, %r28, 4;
	add.s64 	%rd12, %rd10, %rd11;
	st.global.f32 	[%rd12], %f101;
	ret;

}


// ===== COMPILED SASS (sm_100) =====

	.target	sm_100

	.elftype	@"ET_EXEC"


//--------------------- .note.nv.tkinfo           --------------------------
	.section	.note.nv.tkinfo,"",@"SHT_NOTE"
	.sectionflags	@"SHF_NOTE_NV_TKINFO"
	.tkinfo
        /*0018*/ 	.word	0x00000002
        /*0030*/ 	.string	""
        /*0030*/ 	.string	"ptxas"
        /*0030*/ 	.string	"Cuda compilation tools, release 13.0, V13.0.88"
        /*0030*/ 	.string	"Build cuda_13.0.r13.0/compiler.36424714_0"
        /*0030*/ 	.string	"-arch sm_100 -m 64 "



//--------------------- .note.nv.cuinfo           --------------------------
	.section	.note.nv.cuinfo,"",@"SHT_NOTE"
	.sectionflags	@"SHF_NOTE_NV_CUINFO"
        /*0018*/ 	.short	0x0002
        /*001a*/ 	.short	0x0064
        /*001c*/ 	.short	0x0082
	.zero		2


//--------------------- .nv.info                  --------------------------
	.section	.nv.info,"",@"SHT_CUDA_INFO"
	.align	4


	//----- nvinfo : EIATTR_REGCOUNT
	.align		4
        /*0000*/ 	.byte	0x04, 0x2f
        /*0002*/ 	.short	(.L_1 - .L_0)
	.align		4
.L_0:
        /*0004*/ 	.word	index@(_Z7matmultPfS_S_)
        /*0008*/ 	.word	0x0000001e


	//----- nvinfo : EIATTR_FRAME_SIZE
	.align		4
.L_1:
        /*000c*/ 	.byte	0x04, 0x11
        /*000e*/ 	.short	(.L_3 - .L_2)
	.align		4
.L_2:
        /*0010*/ 	.word	index@(_Z7matmultPfS_S_)
        /*0014*/ 	.word	0x00000000


	//----- nvinfo : EIATTR_REGCOUNT
	.align		4
.L_3:
        /*0018*/ 	.byte	0x04, 0x2f
        /*001a*/ 	.short	(.L_5 - .L_4)
	.align		4
.L_4:
        /*001c*/ 	.word	index@(_Z14matmult_sharedPfS_S_)
        /*0020*/ 	.word	0x00000020


	//----- nvinfo : EIATTR_FRAME_SIZE
	.align		4
.L_5:
        /*0024*/ 	.byte	0x04, 0x11
        /*0026*/ 	.short	(.L_7 - .L_6)
	.align		4
.L_6:
        /*0028*/ 	.word	index@(_Z14matmult_sharedPfS_S_)
        /*002c*/ 	.word	0x00000000


	//----- nvinfo : EIATTR_MIN_STACK_SIZE
	.align		4
.L_7:
        /*0030*/ 	.byte	0x04, 0x12
        /*0032*/ 	.short	(.L_9 - .L_8)
	.align		4
.L_8:
        /*0034*/ 	.word	index@(_Z14matmult_sharedPfS_S_)
        /*0038*/ 	.word	0x00000000


	//----- nvinfo : EIATTR_MIN_STACK_SIZE
	.align		4
.L_9:
        /*003c*/ 	.byte	0x04, 0x12
        /*003e*/ 	.short	(.L_11 - .L_10)
	.align		4
.L_10:
        /*0040*/ 	.word	index@(_Z7matmultPfS_S_)
        /*0044*/ 	.word	0x00000000
.L_11:


//--------------------- .nv.compat                --------------------------
	.section	.nv.compat,"",@"SHT_CUDA_COMPAT_INFO"
	.align	4
        /*0000*/ 	.byte	0x02, 0x09, 0x00, 0x00, 0x02, 0x02, 0x01, 0x00, 0x02, 0x05, 0x05, 0x00, 0x03, 0x07, 0x01, 0x01
        /*0010*/ 	.byte	0x02, 0x03, 0x00, 0x00, 0x02, 0x06, 0x01, 0x00, 0x04, 0x0b, 0x08, 0x00, 0x09, 0x00, 0x00, 0x00
        /*0020*/ 	.byte	0x00, 0x00, 0x00, 0x00


//--------------------- .nv.info._Z14matmult_sharedPfS_S_ --------------------------
	.section	.nv.info._Z14matmult_sharedPfS_S_,"",@"SHT_CUDA_INFO"
	.sectionflags	@""
	.align	4


	//----- nvinfo : EIATTR_CUDA_API_VERSION
	.align		4
        /*0000*/ 	.byte	0x04, 0x37
        /*0002*/ 	.short	(.L_13 - .L_12)
.L_12:
        /*0004*/ 	.word	0x00000082


	//----- nvinfo : EIATTR_KPARAM_INFO
	.align		4
.L_13:
        /*0008*/ 	.byte	0x04, 0x17
        /*000a*/ 	.short	(.L_15 - .L_14)
.L_14:
        /*000c*/ 	.word	0x00000000
        /*0010*/ 	.short	0x0002
        /*0012*/ 	.short	0x0010
        /*0014*/ 	.byte	0x00, 0xf5, 0x21, 0x00


	//----- nvinfo : EIATTR_KPARAM_INFO
	.align		4
.L_15:
        /*0018*/ 	.byte	0x04, 0x17
        /*001a*/ 	.short	(.L_17 - .L_16)
.L_16:
        /*001c*/ 	.word	0x00000000
        /*0020*/ 	.short	0x0001
        /*0022*/ 	.short	0x0008
        /*0024*/ 	.byte	0x00, 0xf5, 0x21, 0x00


	//----- nvinfo : EIATTR_KPARAM_INFO
	.align		4
.L_17:
        /*0028*/ 	.byte	0x04, 0x17
        /*002a*/ 	.short	(.L_19 - .L_18)
.L_18:
        /*002c*/ 	.word	0x00000000
        /*0030*/ 	.short	0x0000
        /*0032*/ 	.short	0x0000
        /*0034*/ 	.byte	0x00, 0xf5, 0x21, 0x00


	//----- nvinfo : EIATTR_SPARSE_MMA_MASK
	.align		4
.L_19:
        /*0038*/ 	.byte	0x03, 0x50
        /*003a*/ 	.short	0x0000


	//----- nvinfo : EIATTR_MAXREG_COUNT
	.align		4
        /*003c*/ 	.byte	0x03, 0x1b
        /*003e*/ 	.short	0x00ff


	//----- nvinfo : EIATTR_NUM_BARRIERS
	.align		4
        /*0040*/ 	.byte	0x02, 0x4c
        /*0042*/ 	.byte	0x01
	.zero		1


	//----- nvinfo : EIATTR_MERCURY_ISA_VERSION
	.align		4
        /*0044*/ 	.byte	0x03, 0x5f
        /*0046*/ 	.short	0x0101


	//----- nvinfo : EIATTR_VRC_CTA_INIT_COUNT
	.align		4
        /*0048*/ 	.byte	0x02, 0x4a
	.zero		1
	.zero		1


	//----- nvinfo : EIATTR_EXIT_INSTR_OFFSETS
	.align		4
        /*004c*/ 	.byte	0x04, 0x1c
        /*004e*/ 	.short	(.L_21 - .L_20)


	//   ....[0]....
.L_20:
        /*0050*/ 	.word	0x00000710


	//----- nvinfo : EIATTR_CBANK_PARAM_SIZE
	.align		4
.L_21:
        /*0054*/ 	.byte	0x03, 0x19
        /*0056*/ 	.short	0x0018


	//----- nvinfo : EIATTR_PARAM_CBANK
	.align		4
        /*0058*/ 	.byte	0x04, 0x0a
        /*005a*/ 	.short	(.L_23 - .L_22)
	.align		4
.L_22:
        /*005c*/ 	.word	index@(.nv.constant0._Z14matmult_sharedPfS_S_)
        /*0060*/ 	.short	0x0380
        /*0062*/ 	.short	0x0018


	//----- nvinfo : EIATTR_SW_WAR
	.align		4
.L_23:
        /*0064*/ 	.byte	0x04, 0x36
        /*0066*/ 	.short	(.L_25 - .L_24)
.L_24:
        /*0068*/ 	.word	0x00000008
.L_25:


//--------------------- .nv.info._Z7matmultPfS_S_ --------------------------
	.section	.nv.info._Z7matmultPfS_S_,"",@"SHT_CUDA_INFO"
	.sectionflags	@""
	.align	4


	//----- nvinfo : EIATTR_CUDA_API_VERSION
	.align		4
        /*0000*/ 	.byte	0x04, 0x37
        /*0002*/ 	.short	(.L_27 - .L_26)
.L_26:
        /*0004*/ 	.word	0x00000082


	//----- nvinfo : EIATTR_KPARAM_INFO
	.align		4
.L_27:
        /*0008*/ 	.byte	0x04, 0x17
        /*000a*/ 	.short	(.L_29 - .L_28)
.L_28:
        /*000c*/ 	.word	0x00000000
        /*0010*/ 	.short	0x0002
        /*0012*/ 	.short	0x0010
        /*0014*/ 	.byte	0x00, 0xf5, 0x21, 0x00


	//----- nvinfo : EIATTR_KPARAM_INFO
	.align		4
.L_29:
        /*0018*/ 	.byte	0x04, 0x17
        /*001a*/ 	.short	(.L_31 - .L_30)
.L_30:
        /*001c*/ 	.word	0x00000000
        /*0020*/ 	.short	0x0001
        /*0022*/ 	.short	0x0008
        /*0024*/ 	.byte	0x00, 0xf5, 0x21, 0x00


	//----- nvinfo : EIATTR_KPARAM_INFO
	.align		4
.L_31:
        /*0028*/ 	.byte	0x04, 0x17
        /*002a*/ 	.short	(.L_33 - .L_32)
.L_32:
        /*002c*/ 	.word	0x00000000
        /*0030*/ 	.short	0x0000
        /*0032*/ 	.short	0x0000
        /*0034*/ 	.byte	0x00, 0xf5, 0x21, 0x00


	//----- nvinfo : EIATTR_SPARSE_MMA_MASK
	.align		4
.L_33:
        /*0038*/ 	.byte	0x03, 0x50
        /*003a*/ 	.short	0x0000


	//----- nvinfo : EIATTR_MAXREG_COUNT
	.align		4
        /*003c*/ 	.byte	0x03, 0x1b
        /*003e*/ 	.short	0x00ff


	//----- nvinfo : EIATTR_MERCURY_ISA_VERSION
	.align		4
        /*0040*/ 	.byte	0x03, 0x5f
        /*0042*/ 	.short	0x0101


	//----- nvinfo : EIATTR_VRC_CTA_INIT_COUNT
	.align		4
        /*0044*/ 	.byte	0x02, 0x4a
	.zero		1
	.zero		1


	//----- nvinfo : EIATTR_EXIT_INSTR_OFFSETS
	.align		4
        /*0048*/ 	.byte	0x04, 0x1c
        /*004a*/ 	.short	(.L_35 - .L_34)


	//   ....[0]....
.L_34:
        /*004c*/ 	.word	0x000004e0


	//----- nvinfo : EIATTR_CBANK_PARAM_SIZE
	.align		4
.L_35:
        /*0050*/ 	.byte	0x03, 0x19
        /*0052*/ 	.short	0x0018


	//----- nvinfo : EIATTR_PARAM_CBANK
	.align		4
        /*0054*/ 	.byte	0x04, 0x0a
        /*0056*/ 	.short	(.L_37 - .L_36)
	.align		4
.L_36:
        /*0058*/ 	.word	index@(.nv.constant0._Z7matmultPfS_S_)
        /*005c*/ 	.short	0x0380
        /*005e*/ 	.short	0x0018


	//----- nvinfo : EIATTR_SW_WAR
	.align		4
.L_37:
        /*0060*/ 	.byte	0x04, 0x36
        /*0062*/ 	.short	(.L_39 - .L_38)
.L_38:
        /*0064*/ 	.word	0x00000008
.L_39:


//--------------------- .nv.callgraph             --------------------------
	.section	.nv.callgraph,"",@"SHT_CUDA_CALLGRAPH"
	.align	4
	.sectionentsize	8
	.align		4
        /*0000*/ 	.word	0x00000000
	.align		4
        /*0004*/ 	.word	0xffffffff
	.align		4
        /*0008*/ 	.word	0x00000000
	.align		4
        /*000c*/ 	.word	0xfffffffe
	.align		4
        /*0010*/ 	.word	0x00000000
	.align		4
        /*0014*/ 	.word	0xfffffffd
	.align		4
        /*0018*/ 	.word	0x00000000
	.align		4
        /*001c*/ 	.word	0xfffffffc


//--------------------- .text._Z14matmult_sharedPfS_S_ --------------------------
	.section	.text._Z14matmult_sharedPfS_S_,"ax",@progbits
	.align	128
        .global         _Z14matmult_sharedPfS_S_
        .type           _Z14matmult_sharedPfS_S_,@function
        .size           _Z14matmult_sharedPfS_S_,(.L_x_4 - _Z14matmult_sharedPfS_S_)
        .other          _Z14matmult_sharedPfS_S_,@"STO_CUDA_ENTRY STV_DEFAULT"
_Z14matmult_sharedPfS_S_:
.text._Z14matmult_sharedPfS_S_:
[----:B------:R-:W-:Y:S01]  /*0000*/  LDC R1, c[0x0][0x37c] ;  /* 0x0000df00ff017b82 */ /* 0x000fe20000000800 */
[----:B------:R-:W0:Y:S07]  /*0010*/  S2R R2, SR_TID.Y ;  /* 0x0000000000027919 */ /* 0x000e2e0000002200 */
[----:B------:R-:W1:Y:S01]  /*0020*/  S2UR UR6, SR_CgaCtaId ;  /* 0x00000000000679c3 */ /* 0x000e620000008800 */
[----:B------:R-:W-:Y:S01]  /*0030*/  UMOV UR4, 0x400 ;  /* 0x0000040000047882 */ /* 0x000fe20000000000 */
[----:B------:R-:W-:Y:S01]  /*0040*/  HFMA2 R23, -RZ, RZ, 0, 0 ;  /* 0x00000000ff177431 */ /* 0x000fe200000001ff */
[----:B------:R-:W2:Y:S01]  /*0050*/  S2R R5, SR_TID.X ;  /* 0x0000000000057919 */ /* 0x000ea20000002100 */
[----:B------:R-:W-:Y:S01]  /*0060*/  UIADD3 UR5, UPT, UPT, UR4, 0x1000, URZ ;  /* 0x0000100004057890 */ /* 0x000fe2000fffe0ff */
[----:B------:R-:W3:Y:S01]  /*0070*/  LDCU.64 UR8, c[0x0][0x358] ;  /* 0x00006b00ff0877ac */ /* 0x000ee20008000a00 */
[----:B------:R-:W4:Y:S02]  /*0080*/  S2R R16, SR_CTAID.Y ;  /* 0x0000000000107919 */ /* 0x000f240000002600 */
[----:B------:R-:W3:Y:S01]  /*0090*/  LDC.64 R20, c[0x0][0x380] ;  /* 0x0000e000ff147b82 */ /* 0x000ee20000000a00 */
[----:B------:R-:W5:Y:S07]  /*00a0*/  S2R R7, SR_CTAID.X ;  /* 0x0000000000077919 */ /* 0x000f6e0000002500 */
[----:B------:R-:W3:Y:S01]  /*00b0*/  LDC.64 R18, c[0x0][0x388] ;  /* 0x0000e200ff127b82 */ /* 0x000ee20000000a00 */
[----:B-1----:R-:W-:-:S02]  /*00c0*/  ULEA UR4, UR6, UR4, 0x18 ;  /* 0x0000000406047291 */ /* 0x002fc4000f8ec0ff */
[----:B------:R-:W-:-:S04]  /*00d0*/  ULEA UR5, UR6, UR5, 0x18 ;  /* 0x0000000506057291 */ /* 0x000fc8000f8ec0ff */
[C---:B0-----:R-:W-:Y:S01]  /*00e0*/  LEA R6, R2.reuse, UR4, 0x7 ;  /* 0x0000000402067c11 */ /* 0x041fe2000f8e38ff */
[----:B------:R-:W-:Y:S01]  /*00f0*/  UMOV UR4, URZ ;  /* 0x000000ff00047c82 */ /* 0x000fe20008000000 */
[--C-:B--2---:R-:W-:Y:S01]  /*0100*/  IMAD R4, R2, 0xc80, R5.reuse ;  /* 0x00000c8002047824 */ /* 0x104fe200078e0205 */
[----:B------:R-:W-:Y:S02]  /*0110*/  LEA R3, R5, UR5, 0x2 ;  /* 0x0000000505037c11 */ /* 0x000fe4000f8e10ff */
[----:B----4-:R-:W-:Y:S02]  /*0120*/  LEA R16, R16, R2, 0x5 ;  /* 0x0000000210107211 */ /* 0x010fe400078e28ff */
[----:B------:R-:W-:Y:S02]  /*0130*/  LEA R2, R2, R3, 0x7 ;  /* 0x0000000302027211 */ /* 0x000fe400078e38ff */
[C---:B-----5:R-:W-:Y:S01]  /*0140*/  LEA R4, R7.reuse, R4, 0x5 ;  /* 0x0000000407047211 */ /* 0x060fe200078e28ff */
[----:B------:R-:W-:Y:S01]  /*0150*/  IMAD R0, R16, 0xc80, R5 ;  /* 0x00000c8010007824 */ /* 0x000fe200078e0205 */
[----:B------:R-:W-:-:S02]  /*0160*/  LEA R7, R7, R5, 0x5 ;  /* 0x0000000507077211 */ /* 0x000fc400078e28ff */
[----:B------:R-:W-:-:S07]  /*0170*/  LEA R5, R5, R6, 0x2 ;  /* 0x0000000605057211 */ /* 0x000fce00078e10ff */
.L_x_0:
[----:B---3--:R-:W-:-:S04]  /*0180*/  IMAD.WIDE.U32 R8, R0, 0x4, R20 ;  /* 0x0000000400087825 */ /* 0x008fc800078e0014 */
[----:B------:R-:W-:Y:S01]  /*0190*/  IMAD.WIDE.U32 R26, R4, 0x4, R18 ;  /* 0x00000004041a7825 */ /* 0x000fe200078e0012 */
[----:B------:R-:W2:Y:S05]  /*01a0*/  LDG.E R22, desc[UR8][R8.64] ;  /* 0x0000000808167981 */ /* 0x000eaa000c1e1900 */
[----:B------:R-:W3:Y:S01]  /*01b0*/  LDG.E R27, desc[UR8][R26.64] ;  /* 0x000000081a1b7981 */ /* 0x000ee2000c1e1900 */
[----:B------:R-:W-:Y:S01]  /*01c0*/  UIADD3 UR4, UPT, UPT, UR4, 0x1, URZ ;  /* 0x0000000104047890 */ /* 0x000fe2000fffe0ff */
[----:B------:R-:W-:Y:S02]  /*01d0*/  IADD3 R0, PT, PT, R0, 0x20, RZ ;  /* 0x0000002000007810 */ /* 0x000fe40007ffe0ff */
[----:B------:R-:W-:Y:S01]  /*01e0*/  IADD3 R4, PT, PT, R4, 0x19000, RZ ;  /* 0x0001900004047810 */ /* 0x000fe20007ffe0ff */
[----:B------:R-:W-:Y:S01]  /*01f0*/  UISETP.NE.AND UP0, UPT, UR4, 0x64, UPT ;  /* 0x000000640400788c */ /* 0x000fe2000bf05270 */
[----:B--2---:R-:W-:Y:S04]  /*0200*/  STS [R5], R22 ;  /* 0x0000001605007388 */ /* 0x004fe80000000800 */
[----:B---3--:R-:W-:Y:S01]  /*0210*/  STS [R2], R27 ;  /* 0x0000001b02007388 */ /* 0x008fe20000000800 */
[----:B------:R-:W-:Y:S06]  /*0220*/  BAR.SYNC.DEFER_BLOCKING 0x0 ;  /* 0x0000000000007b1d */ /* 0x000fec0000010000 */
[----:B------:R-:W-:Y:S04]  /*0230*/  LDS R28, [R3] ;  /* 0x00000000031c7984 */ /* 0x000fe80000000800 */
[----:B------:R-:W0:Y:S04]  /*0240*/  LDS.128 R12, [R6] ;  /* 0x00000000060c7984 */ /* 0x000e280000000c00 */
[----:B------:R-:W1:Y:S04]  /*0250*/  LDS R29, [R3+0x80] ;  /* 0x00008000031d7984 */ /* 0x000e680000000800 */
[----:B------:R-:W2:Y:S04]  /*0260*/  LDS R25, [R3+0x100] ;  /* 0x0001000003197984 */ /* 0x000ea80000000800 */
[----:B------:R-:W3:Y:S04]  /*0270*/  LDS R24, [R3+0x180] ;  /* 0x0001800003187984 */ /* 0x000ee80000000800 */
[----:B------:R-:W-:Y:S04]  /*0280*/  LDS R17, [R3+0x200] ;  /* 0x0002000003117984 */ /* 0x000fe80000000800 */
[----:B------:R-:W4:Y:S04]  /*0290*/  LDS.128 R8, [R6+0x10] ;  /* 0x0000100006087984 */ /* 0x000f280000000c00 */
[----:B------:R-:W5:Y:S04]  /*02a0*/  LDS R22, [R3+0x280] ;  /* 0x0002800003167984 */ /* 0x000f680000000800 */
[----:B------:R-:W-:Y:S01]  /*02b0*/  LDS R26, [R3+0x380] ;  /* 0x00038000031a7984 */ /* 0x000fe20000000800 */
[----:B0-----:R-:W-:-:S03]  /*02c0*/  FFMA R12, R12, R28, R23 ;  /* 0x0000001c0c0c7223 */ /* 0x001fc60000000017 */
[----:B------:R-:W0:Y:S01]  /*02d0*/  LDS R23, [R3+0x300] ;  /* 0x0003000003177984 */ /* 0x000e220000000800 */
[----:B-1----:R-:W-:-:S03]  /*02e0*/  FFMA R12, R29, R13, R12 ;  /* 0x0000000d1d0c7223 */ /* 0x002fc6000000000c */
[----:B------:R-:W-:Y:S01]  /*02f0*/  LDS R28, [R3+0x580] ;  /* 0x00058000031c7984 */ /* 0x000fe20000000800 */
[----:B--2---:R-:W-:-:S04]  /*0300*/  FFMA R25, R25, R14, R12 ;  /* 0x0000000e19197223 */ /* 0x004fc8000000000c */
[----:B---3--:R-:W-:Y:S02]  /*0310*/  FFMA R27, R24, R15, R25 ;  /* 0x0000000f181b7223 */ /* 0x008fe40000000019 */
[----:B------:R-:W-:Y:S04]  /*0320*/  LDS R25, [R3+0x400] ;  /* 0x0004000003197984 */ /* 0x000fe80000000800 */
[----:B------:R-:W1:Y:S01]  /*0330*/  LDS.128 R12, [R6+0x20] ;  /* 0x00002000060c7984 */ /* 0x000e620000000c00 */
[----:B----4-:R-:W-:-:S03]  /*0340*/  FFMA R17, R8, R17, R27 ;  /* 0x0000001108117223 */ /* 0x010fc6000000001b */
[----:B------:R-:W2:Y:S01]  /*0350*/  LDS R24, [R3+0x480] ;  /* 0x0004800003187984 */ /* 0x000ea20000000800 */
[----:B-----5:R-:W-:-:S03]  /*0360*/  FFMA R22, R22, R9, R17 ;  /* 0x0000000916167223 */ /* 0x020fc60000000011 */
[----:B------:R-:W3:Y:S01]  /*0370*/  LDS R17, [R3+0x500] ;  /* 0x0005000003117984 */ /* 0x000ee20000000800 */
[----:B0-----:R-:W-:-:S03]  /*0380*/  FFMA R23, R23, R10, R22 ;  /* 0x0000000a17177223 */ /* 0x001fc60000000016 */
[----:B------:R-:W-:Y:S01]  /*0390*/  LDS R22, [R3+0x680] ;  /* 0x0006800003167984 */ /* 0x000fe20000000800 */
[----:B------:R-:W-:-:S03]  /*03a0*/  FFMA R27, R26, R11, R23 ;  /* 0x0000000b1a1b7223 */ /* 0x000fc60000000017 */
[----:B------:R-:W-:Y:S04]  /*03b0*/  LDS R23, [R3+0x600] ;  /* 0x0006000003177984 */ /* 0x000fe80000000800 */
[----:B------:R-:W0:Y:S04]  /*03c0*/  LDS.128 R8, [R6+0x30] ;  /* 0x0000300006087984 */ /* 0x000e280000000c00 */
[----:B------:R-:W-:Y:S01]  /*03d0*/  LDS R26, [R3+0x780] ;  /* 0x00078000031a7984 */ /* 0x000fe20000000800 */
[----:B-1----:R-:W-:-:S04]  /*03e0*/  FFMA R25, R12, R25, R27 ;  /* 0x000000190c197223 */ /* 0x002fc8000000001b */
[----:B--2---:R-:W-:Y:S02]  /*03f0*/  FFMA R24, R24, R13, R25 ;  /* 0x0000000d18187223 */ /* 0x004fe40000000019 */
[----:B------:R-:W1:Y:S02]  /*0400*/  LDS R25, [R3+0x700] ;  /* 0x0007000003197984 */ /* 0x000e640000000800 */
[----:B---3--:R-:W-:Y:S02]  /*0410*/  FFMA R17, R17, R14, R24 ;  /* 0x0000000e11117223 */ /* 0x008fe40000000018 */
[----:B------:R-:W-:Y:S02]  /*0420*/  LDS R24, [R3+0x880] ;  /* 0x0008800003187984 */ /* 0x000fe40000000800 */
[----:B------:R-:W-:Y:S02]  /*0430*/  FFMA R27, R28, R15, R17 ;  /* 0x0000000f1c1b7223 */ /* 0x000fe40000000011 */
[----:B------:R-:W-:Y:S04]  /*0440*/  LDS R17, [R3+0x800] ;  /* 0x0008000003117984 */ /* 0x000fe80000000800 */
[----:B------:R-:W2:Y:S04]  /*0450*/  LDS.128 R12, [R6+0x40] ;  /* 0x00004000060c7984 */ /* 0x000ea80000000c00 */
[----:B------:R-:W-:Y:S01]  /*0460*/  LDS R28, [R3+0x980] ;  /* 0x00098000031c7984 */ /* 0x000fe20000000800 */
[----:B0-----:R-:W-:-:S03]  /*0470*/  FFMA R23, R8, R23, R27 ;  /* 0x0000001708177223 */ /* 0x001fc6000000001b */
[----:B------:R-:W0:Y:S01]  /*0480*/  LDS R27, [R3+0x900] ;  /* 0x00090000031b7984 */ /* 0x000e220000000800 */
[----:B------:R-:W-:-:S03]  /*0490*/  FFMA R22, R22, R9, R23 ;  /* 0x0000000916167223 */ /* 0x000fc60000000017 */
[----:B------:R-:W-:Y:S01]  /*04a0*/  LDS R23, [R3+0xa00] ;  /* 0x000a000003177984 */ /* 0x000fe20000000800 */
[----:B-1----:R-:W-:-:S03]  /*04b0*/  FFMA R25, R25, R10, R22 ;  /* 0x0000000a19197223 */ /* 0x002fc60000000016 */
[----:B------:R-:W-:Y:S01]  /*04c0*/  LDS R22, [R3+0xa80] ;  /* 0x000a800003167984 */ /* 0x000fe20000000800 */
[----:B------:R-:W-:-:S03]  /*04d0*/  FFMA R25, R26, R11, R25 ;  /* 0x0000000b1a197223 */ /* 0x000fc60000000019 */
[----:B------:R-:W1:Y:S04]  /*04e0*/  LDS.128 R8, [R6+0x50] ;  /* 0x0000500006087984 */ /* 0x000e680000000c00 */
[----:B------:R-:W-:Y:S01]  /*04f0*/  LDS R26, [R3+0xb80] ;  /* 0x000b8000031a7984 */ /* 0x000fe20000000800 */
[----:B--2---:R-:W-:-:S03]  /*0500*/  FFMA R17, R12, R17, R25 ;  /* 0x000000110c117223 */ /* 0x004fc60000000019 */
[----:B------:R-:W-:Y:S01]  /*0510*/  LDS R25, [R3+0xc00] ;  /* 0x000c000003197984 */ /* 0x000fe20000000800 */
[----:B------:R-:W-:-:S03]  /*0520*/  FFMA R24, R24, R13, R17 ;  /* 0x0000000d18187223 */ /* 0x000fc60000000011 */
[----:B------:R-:W2:Y:S01]  /*0530*/  LDS R17, [R3+0xb00] ;  /* 0x000b000003117984 */ /* 0x000ea20000000800 */
[----:B0-----:R-:W-:-:S03]  /*0540*/  FFMA R27, R27, R14, R24 ;  /* 0x0000000e1b1b7223 */ /* 0x001fc60000000018 */
[----:B------:R-:W-:Y:S01]  /*0550*/  LDS R24, [R3+0xc80] ;  /* 0x000c800003187984 */ /* 0x000fe20000000800 */
[----:B------:R-:W-:-:S03]  /*0560*/  FFMA R27, R28, R15, R27 ;  /* 0x0000000f1c1b7223 */ /* 0x000fc6000000001b */
[----:B------:R-:W0:Y:S04]  /*0570*/  LDS.128 R12, [R6+0x60] ;  /* 0x00006000060c7984 */ /* 0x000e280000000c00 */
[----:B------:R-:W-:Y:S01]  /*0580*/  LDS R28, [R3+0xf00] ;  /* 0x000f0000031c7984 */ /* 0x000fe20000000800 */
[----:B-1----:R-:W-:-:S04]  /*0590*/  FFMA R23, R8, R23, R27 ;  /* 0x0000001708177223 */ /* 0x002fc8000000001b */
[----:B------:R-:W-:Y:S02]  /*05a0*/  FFMA R22, R22, R9, R23 ;  /* 0x0000000916167223 */ /* 0x000fe40000000017 */
[----:B------:R-:W1:Y:S02]  /*05b0*/  LDS R23, [R3+0xd00] ;  /* 0x000d000003177984 */ /* 0x000e640000000800 */
[----:B--2---:R-:W-:Y:S02]  /*05c0*/  FFMA R17, R17, R10, R22 ;  /* 0x0000000a11117223 */ /* 0x004fe40000000016 */
[----:B------:R-:W2:Y:S02]  /*05d0*/  LDS R22, [R3+0xd80] ;  /* 0x000d800003167984 */ /* 0x000ea40000000800 */
[----:B------:R-:W-:Y:S02]  /*05e0*/  FFMA R27, R26, R11, R17 ;  /* 0x0000000b1a1b7223 */ /* 0x000fe40000000011 */
[----:B------:R-:W-:Y:S04]  /*05f0*/  LDS R17, [R3+0xe00] ;  /* 0x000e000003117984 */ /* 0x000fe80000000800 */
[----:B------:R-:W3:Y:S01]  /*0600*/  LDS.128 R8, [R6+0x70] ;  /* 0x0000700006087984 */ /* 0x000ee20000000c00 */
[----:B0-----:R-:W-:-:S03]  /*0610*/  FFMA R25, R12, R25, R27 ;  /* 0x000000190c197223 */ /* 0x001fc6000000001b */
[----:B------:R-:W0:Y:S01]  /*0620*/  LDS R12, [R3+0xe80] ;  /* 0x000e8000030c7984 */ /* 0x000e220000000800 */
[----:B------:R-:W-:-:S03]  /*0630*/  FFMA R26, R24, R13, R25 ;  /* 0x0000000d181a7223 */ /* 0x000fc60000000019 */
[----:B------:R-:W4:Y:S01]  /*0640*/  LDS R24, [R3+0xf80] ;  /* 0x000f800003187984 */ /* 0x000f220000000800 */
[----:B-1----:R-:W-:-:S04]  /*0650*/  FFMA R23, R23, R14, R26 ;  /* 0x0000000e17177223 */ /* 0x002fc8000000001a */
[----:B--2---:R-:W-:-:S04]  /*0660*/  FFMA R15, R22, R15, R23 ;  /* 0x0000000f160f7223 */ /* 0x004fc80000000017 */
[----:B---3--:R-:W-:-:S04]  /*0670*/  FFMA R15, R8, R17, R15 ;  /* 0x00000011080f7223 */ /* 0x008fc8000000000f */
[----:B0-----:R-:W-:-:S04]  /*0680*/  FFMA R9, R12, R9, R15 ;  /* 0x000000090c097223 */ /* 0x001fc8000000000f */
[----:B------:R-:W-:-:S04]  /*0690*/  FFMA R9, R28, R10, R9 ;  /* 0x0000000a1c097223 */ /* 0x000fc80000000009 */
[----:B----4-:R-:W-:Y:S01]  /*06a0*/  FFMA R23, R24, R11, R9 ;  /* 0x0000000b18177223 */ /* 0x010fe20000000009 */
[----:B------:R-:W-:Y:S06]  /*06b0*/  BAR.SYNC.DEFER_BLOCKING 0x0 ;  /* 0x0000000000007b1d */ /* 0x000fec0000010000 */
[----:B------:R-:W-:Y:S05]  /*06c0*/  BRA.U UP0, `(.L_x_0) ;  /* 0xfffffff900ac7547 */ /* 0x000fea000b83ffff */
[----:B------:R-:W0:Y:S01]  /*06d0*/  LDC.64 R2, c[0x0][0x390] ;  /* 0x0000e400ff027b82 */ /* 0x000e220000000a00 */
[----:B------:R-:W-:-:S04]  /*06e0*/  IMAD R7, R16, 0xc80, R7 ;  /* 0x00000c8010077824 */ /* 0x000fc800078e0207 */
[----:B0-----:R-:W-:-:S05]  /*06f0*/  IMAD.WIDE.U32 R2, R7, 0x4, R2 ;  /* 0x0000000407027825 */ /* 0x001fca00078e0002 */
[----:B------:R-:W-:Y:S01]  /*0700*/  STG.E desc[UR8][R2.64], R23 ;  /* 0x0000001702007986 */ /* 0x000fe2000c101908 */
[----:B------:R-:W-:Y:S05]  /*0710*/  EXIT ;  /* 0x000000000000794d */ /* 0x000fea0003800000 */
.L_x_1:
[----:B------:R-:W-:-:S00]  /*0720*/  BRA `(.L_x_1) ;  /* 0xfffffffc00fc7947 */ /* 0x000fc0000383ffff */
[----:B------:R-:W-:-:S00]  /*0730*/  NOP ;  /* 0x0000000000007918 */ /* 0x000fc00000000000 */
        /* <DEDUP_REMOVED lines=12> */
.L_x_4:


//--------------------- .text._Z7matmultPfS_S_    --------------------------
	.section	.text._Z7matmultPfS_S_,"ax",@progbits
	.align	128
        .global         _Z7matmultPfS_S_
        .type           _Z7matmultPfS_S_,@function
        .size           _Z7matmultPfS_S_,(.L_x_5 - _Z7matmultPfS_S_)
        .other          _Z7matmultPfS_S_,@"STO_CUDA_ENTRY STV_DEFAULT"
_Z7matmultPfS_S_:
.text._Z7matmultPfS_S_:
[----:B------:R-:W-:Y:S01]  /*0000*/  LDC R1, c[0x0][0x37c] ;  /* 0x0000df00ff017b82 */ /* 0x000fe20000000800 */
[----:B------:R-:W0:Y:S07]  /*0010*/  S2R R6, SR_CTAID.Y ;  /* 0x0000000000067919 */ /* 0x000e2e0000002600 */
[----:B------:R-:W1:Y:S01]  /*0020*/  LDC.64 R4, c[0x0][0x388] ;  /* 0x0000e200ff047b82 */ /* 0x000e620000000a00 */
[----:B------:R-:W-:Y:S01]  /*0030*/  HFMA2 R10, -RZ, RZ, 0, 0 ;  /* 0x00000000ff0a7431 */ /* 0x000fe200000001ff */
[----:B------:R-:W2:Y:S01]  /*0040*/  LDCU.64 UR6, c[0x0][0x358] ;  /* 0x00006b00ff0677ac */ /* 0x000ea20008000a00 */
[----:B------:R-:W0:Y:S01]  /*0050*/  S2R R9, SR_TID.Y ;  /* 0x0000000000097919 */ /* 0x000e220000002200 */
[----:B------:R-:W-:Y:S01]  /*0060*/  UMOV UR4, URZ ;  /* 0x000000ff00047c82 */ /* 0x000fe20008000000 */
[----:B------:R-:W3:Y:S03]  /*0070*/  S2R R0, SR_CTAID.X ;  /* 0x0000000000007919 */ /* 0x000ee60000002500 */
[----:B------:R-:W4:Y:S01]  /*0080*/  LDC.64 R2, c[0x0][0x380] ;  /* 0x0000e000ff027b82 */ /* 0x000f220000000a00 */
[----:B------:R-:W3:Y:S01]  /*0090*/  S2R R7, SR_TID.X ;  /* 0x0000000000077919 */ /* 0x000ee20000002100 */
[----:B0-----:R-:W-:-:S02]  /*00a0*/  LEA R6, R6, R9, 0x5 ;  /* 0x0000000906067211 */ /* 0x001fc400078e28ff */
[----:B---3--:R-:W-:-:S03]  /*00b0*/  LEA R0, R0, R7, 0x5 ;  /* 0x0000000700007211 */ /* 0x008fc600078e28ff */
[----:B------:R-:W-:Y:S02]  /*00c0*/  IMAD R7, R6, 0xc80, RZ ;  /* 0x00000c8006077824 */ /* 0x000fe400078e02ff */
[----:B-1----:R-:W-:-:S04]  /*00d0*/  IMAD.WIDE.U32 R4, R0, 0x4, R4 ;  /* 0x0000000400047825 */ /* 0x002fc800078e0004 */
[----:B----4-:R-:W-:Y:S01]  /*00e0*/  IMAD.WIDE.U32 R2, R7, 0x4, R2 ;  /* 0x0000000407027825 */ /* 0x010fe200078e0002 */
[----:B------:R-:W-:Y:S02]  /*00f0*/  IADD3 R4, P1, PT, R4, 0xc80, RZ ;  /* 0x00000c8004047810 */ /* 0x000fe40007f3e0ff */
[----:B------:R-:W-:Y:S02]  /*0100*/  IADD3 R2, P0, PT, R2, 0x20, RZ ;  /* 0x0000002002027810 */ /* 0x000fe40007f1e0ff */
[----:B------:R-:W-:Y:S02]  /*0110*/  IADD3.X R5, PT, PT, RZ, R5, RZ, P1, !PT ;  /* 0x00000005ff057210 */ /* 0x000fe40000ffe4ff */
[----:B--2---:R-:W-:-:S09]  /*0120*/  IADD3.X R3, PT, PT, RZ, R3, RZ, P0, !PT ;  /* 0x00000003ff037210 */ /* 0x004fd200007fe4ff */
.L_x_2:
[----:B------:R-:W2:Y:S04]  /*0130*/  LDG.E R13, desc[UR6][R2.64+-0x20] ;  /* 0xffffe006020d7981 */ /* 0x000ea8000c1e1900 */
[----:B------:R-:W2:Y:S04]  /*0140*/  LDG.E R12, desc[UR6][R4.64+-0xc80] ;  /* 0xfff38006040c7981 */ /* 0x000ea8000c1e1900 */
[----:B------:R-:W3:Y:S04]  /*0150*/  LDG.E R24, desc[UR6][R2.64+-0x1c] ;  /* 0xffffe40602187981 */ /* 0x000ee8000c1e1900 */
[----:B------:R-:W3:Y:S04]  /*0160*/  LDG.E R26, desc[UR6][R4.64+-0xaf0] ;  /* 0xfff51006041a7981 */ /* 0x000ee8000c1e1900 */
[----:B------:R-:W4:Y:S04]  /*0170*/  LDG.E R18, desc[UR6][R2.64+-0x18] ;  /* 0xffffe80602127981 */ /* 0x000f28000c1e1900 */
[----:B------:R-:W4:Y:S04]  /*0180*/  LDG.E R21, desc[UR6][R4.64+-0x960] ;  /* 0xfff6a00604157981 */ /* 0x000f28000c1e1900 */
[----:B------:R-:W5:Y:S04]  /*0190*/  LDG.E R23, desc[UR6][R2.64+-0x14] ;  /* 0xffffec0602177981 */ /* 0x000f68000c1e1900 */
        /* <DEDUP_REMOVED lines=11> */
[----:B------:R-:W5:Y:S01]  /*0250*/  LDG.E R15, desc[UR6][R4.64+0x190] ;  /* 0x00019006040f7981 */ /* 0x000f62000c1e1900 */
[----:B--2---:R-:W-:-:S03]  /*0260*/  FFMA R13, R13, R12, R10 ;  /* 0x0000000c0d0d7223 */ /* 0x004fc6000000000a */
[----:B------:R-:W2:Y:S04]  /*0270*/  LDG.E R12, desc[UR6][R2.64+0x4] ;  /* 0x00000406020c7981 */ /* 0x000ea8000c1e1900 */
[----:B------:R-:W2:Y:S01]  /*0280*/  LDG.E R10, desc[UR6][R2.64+0x8] ;  /* 0x00000806020a7981 */ /* 0x000ea2000c1e1900 */
[----:B---3--:R-:W-:-:S03]  /*0290*/  FFMA R27, R24, R26, R13 ;  /* 0x0000001a181b7223 */ /* 0x008fc6000000000d */
[----:B------:R-:W3:Y:S01]  /*02a0*/  LDG.E R13, desc[UR6][R4.64+0x320] ;  /* 0x00032006040d7981 */ /* 0x000ee2000c1e1900 */
[----:B----4-:R-:W-:-:S03]  /*02b0*/  FFMA R24, R18, R21, R27 ;  /* 0x0000001512187223 */ /* 0x010fc6000000001b */
[----:B------:R-:W4:Y:S04]  /*02c0*/  LDG.E R18, desc[UR6][R2.64+0xc] ;  /* 0x00000c0602127981 */ /* 0x000f28000c1e1900 */
[----:B------:R-:W4:Y:S01]  /*02d0*/  LDG.E R21, desc[UR6][R4.64+0x4b0] ;  /* 0x0004b00604157981 */ /* 0x000f22000c1e1900 */
[----:B-----5:R-:W-:-:S03]  /*02e0*/  FFMA R27, R23, R20, R24 ;  /* 0x00000014171b7223 */ /* 0x020fc60000000018 */
[----:B------:R-:W5:Y:S04]  /*02f0*/  LDG.E R20, desc[UR6][R2.64+0x10] ;  /* 0x0000100602147981 */ /* 0x000f68000c1e1900 */
[----:B------:R-:W5:Y:S01]  /*0300*/  LDG.E R23, desc[UR6][R4.64+0x640] ;  /* 0x0006400604177981 */ /* 0x000f62000c1e1900 */
[----:B------:R-:W-:-:S03]  /*0310*/  FFMA R27, R22, R25, R27 ;  /* 0x00000019161b7223 */ /* 0x000fc6000000001b */
[----:B------:R-:W5:Y:S04]  /*0320*/  LDG.E R22, desc[UR6][R2.64+0x14] ;  /* 0x0000140602167981 */ /* 0x000f68000c1e1900 */
[----:B------:R-:W5:Y:S01]  /*0330*/  LDG.E R25, desc[UR6][R4.64+0x7d0] ;  /* 0x0007d00604197981 */ /* 0x000f62000c1e1900 */
[----:B------:R-:W-:-:S03]  /*0340*/  FFMA R24, R16, R19, R27 ;  /* 0x0000001310187223 */ /* 0x000fc6000000001b */
[----:B------:R-:W5:Y:S04]  /*0350*/  LDG.E R16, desc[UR6][R2.64+0x18] ;  /* 0x0000180602107981 */ /* 0x000f68000c1e1900 */
[----:B------:R-:W5:Y:S01]  /*0360*/  LDG.E R19, desc[UR6][R4.64+0x960] ;  /* 0x0009600604137981 */ /* 0x000f62000c1e1900 */
[----:B------:R-:W-:-:S03]  /*0370*/  FFMA R24, R9, R6, R24 ;  /* 0x0000000609187223 */ /* 0x000fc60000000018 */
[----:B------:R0:W5:Y:S04]  /*0380*/  LDG.E R6, desc[UR6][R2.64+0x1c] ;  /* 0x00001c0602067981 */ /* 0x000168000c1e1900 */
[----:B------:R1:W5:Y:S01]  /*0390*/  LDG.E R9, desc[UR6][R4.64+0xaf0] ;  /* 0x000af00604097981 */ /* 0x000362000c1e1900 */
[----:B------:R-:W-:-:S04]  /*03a0*/  FFMA R11, R11, R8, R24 ;  /* 0x000000080b0b7223 */ /* 0x000fc80000000018 */
[----:B------:R-:W-:Y:S01]  /*03b0*/  FFMA R11, R14, R17, R11 ;  /* 0x000000110e0b7223 */ /* 0x000fe2000000000b */
[----:B------:R-:W-:-:S04]  /*03c0*/  UIADD3 UR4, UPT, UPT, UR4, 0x10, URZ ;  /* 0x0000001004047890 */ /* 0x000fc8000fffe0ff */
[----:B------:R-:W-:Y:S01]  /*03d0*/  UISETP.NE.AND UP0, UPT, UR4, 0xc80, UPT ;  /* 0x00000c800400788c */ /* 0x000fe2000bf05270 */
[----:B0-----:R-:W-:Y:S02]  /*03e0*/  IADD3 R2, P0, PT, R2, 0x40, RZ ;  /* 0x0000004002027810 */ /* 0x001fe40007f1e0ff */
[----:B-1----:R-:W-:Y:S02]  /*03f0*/  IADD3 R4, P1, PT, R4, 0x1900, RZ ;  /* 0x0000190004047810 */ /* 0x002fe40007f3e0ff */
[----:B------:R-:W-:Y:S02]  /*0400*/  IADD3.X R3, PT, PT, RZ, R3, RZ, P0, !PT ;  /* 0x00000003ff037210 */ /* 0x000fe400007fe4ff */
[----:B------:R-:W-:Y:S01]  /*0410*/  IADD3.X R5, PT, PT, RZ, R5, RZ, P1, !PT ;  /* 0x00000005ff057210 */ /* 0x000fe20000ffe4ff */
[----:B--2---:R-:W-:-:S04]  /*0420*/  FFMA R11, R12, R15, R11 ;  /* 0x0000000f0c0b7223 */ /* 0x004fc8000000000b */
[----:B---3--:R-:W-:-:S04]  /*0430*/  FFMA R11, R10, R13, R11 ;  /* 0x0000000d0a0b7223 */ /* 0x008fc8000000000b */
[----:B----4-:R-:W-:-:S04]  /*0440*/  FFMA R11, R18, R21, R11 ;  /* 0x00000015120b7223 */ /* 0x010fc8000000000b */
[----:B-----5:R-:W-:-:S04]  /*0450*/  FFMA R11, R20, R23, R11 ;  /* 0x00000017140b7223 */ /* 0x020fc8000000000b */
[----:B------:R-:W-:-:S04]  /*0460*/  FFMA R11, R22, R25, R11 ;  /* 0x00000019160b7223 */ /* 0x000fc8000000000b */
[----:B------:R-:W-:-:S04]  /*0470*/  FFMA R11, R16, R19, R11 ;  /* 0x00000013100b7223 */ /* 0x000fc8000000000b */
[----:B------:R-:W-:Y:S01]  /*0480*/  FFMA R10, R6, R9, R11 ;  /* 0x00000009060a7223 */ /* 0x000fe2000000000b */
[----:B------:R-:W-:Y:S06]  /*0490*/  BRA.U UP0, `(.L_x_2) ;  /* 0xfffffffd00247547 */ /* 0x000fec000b83ffff */
[----:B------:R-:W0:Y:S01]  /*04a0*/  LDC.64 R2, c[0x0][0x390] ;  /* 0x0000e400ff027b82 */ /* 0x000e220000000a00 */
[----:B------:R-:W-:-:S05]  /*04b0*/  IADD3 R7, PT, PT, R7, R0, RZ ;  /* 0x0000000007077210 */ /* 0x000fca0007ffe0ff */
[----:B0-----:R-:W-:-:S05]  /*04c0*/  IMAD.WIDE.U32 R2, R7, 0x4, R2 ;  /* 0x0000000407027825 */ /* 0x001fca00078e0002 */
[----:B------:R-:W-:Y:S01]  /*04d0*/  STG.E desc[UR6][R2.64], R10 ;  /* 0x0000000a02007986 */ /* 0x000fe2000c101906 */
[----:B------:R-:W-:Y:S05]  /*04e0*/  EXIT ;  /* 0x000000000000794d */ /* 0x000fea0003800000 */
.L_x_3:
        /* <DEDUP_REMOVED lines=9> */
.L_x_5:


//--------------------- .nv.shared._Z14matmult_sharedPfS_S_ --------------------------
	.section	.nv.shared._Z14matmult_sharedPfS_S_,"aw",@nobits
	.sectionflags	@""
	.align	4
.nv.shared._Z14matmult_sharedPfS_S_:
	.zero		9216


//--------------------- .nv.shared.reserved.0     --------------------------
	.section	.nv.shared.reserved.0,"aw",@nobits
	.weak		__nv_reservedSMEM_offset_0_alias
	.size		__nv_reservedSMEM_offset_0_alias, 0, 64
	.other		__nv_reservedSMEM_offset_0_alias,@"STO_CUDA_RESERVED_SHARED STV_DEFAULT"
__nv_reservedSMEM_offset_0_alias:
	.zero		0
	.zero		64


//--------------------- .nv.constant0._Z14matmult_sharedPfS_S_ --------------------------
	.section	.nv.constant0._Z14matmult_sharedPfS_S_,"a",@progbits
	.sectionflags	@""
	.align	4
.nv.constant0._Z14matmult_sharedPfS_S_:
	.zero		920


//--------------------- .nv.constant0._Z7matmultPfS_S_ --------------------------
	.section	.nv.constant0._Z7matmultPfS_S_,"a",@progbits
	.sectionflags	@""
	.align	4
.nv.constant0._Z7matmultPfS_S_:
	.zero		920


//--------------------- SYMBOLS --------------------------

	.type		.nv.reservedSmem.offset0,@object
	.size		.nv.reservedSmem.offset0,0x4
	.type		.nv.reservedSmem.cap,@object
	.size		.nv.reservedSmem.cap,0x4
